//
// Generated by NVIDIA NVVM Compiler
//
// Compiler Build ID: CL-36424714
// Cuda compilation tools, release 13.0, V13.0.88
// Based on NVVM 20.0.0
//

.version 9.0
.target sm_100
.address_size 64

	// .globl	_Z13vecadd_kernelPiS_S_ii

.visible .entry _Z13vecadd_kernelPiS_S_ii(
	.param .u64 .ptr .align 1 _Z13vecadd_kernelPiS_S_ii_param_0,
	.param .u64 .ptr .align 1 _Z13vecadd_kernelPiS_S_ii_param_1,
	.param .u64 .ptr .align 1 _Z13vecadd_kernelPiS_S_ii_param_2,
	.param .u32 _Z13vecadd_kernelPiS_S_ii_param_3,
	.param .u32 _Z13vecadd_kernelPiS_S_ii_param_4
)
{
	.reg .pred 	%p<7>;
	.reg .b32 	%r<47>;
	.reg .b64 	%rd<25>;

	ld.param.u64 	%rd4, [_Z13vecadd_kernelPiS_S_ii_param_0];
	ld.param.u64 	%rd5, [_Z13vecadd_kernelPiS_S_ii_param_1];
	ld.param.u64 	%rd6, [_Z13vecadd_kernelPiS_S_ii_param_2];
	ld.param.u32 	%r12, [_Z13vecadd_kernelPiS_S_ii_param_3];
	ld.param.u32 	%r13, [_Z13vecadd_kernelPiS_S_ii_param_4];
	cvta.to.global.u64 	%rd1, %rd6;
	cvta.to.global.u64 	%rd2, %rd5;
	cvta.to.global.u64 	%rd3, %rd4;
	mov.u32 	%r14, %ntid.x;
	mov.u32 	%r15, %ctaid.x;
	mov.u32 	%r16, %tid.x;
	mad.lo.s32 	%r45, %r14, %r15, %r16;
	mov.u32 	%r17, %nctaid.x;
	mul.lo.s32 	%r2, %r14, %r17;
	setp.ge.s32 	%p1, %r45, %r13;
	@%p1 bra 	$L__BB0_7;
	add.s32 	%r18, %r45, %r2;
	max.s32 	%r19, %r13, %r18;
	setp.lt.s32 	%p2, %r18, %r13;
	selp.u32 	%r20, 1, 0, %p2;
	add.s32 	%r21, %r18, %r20;
	sub.s32 	%r22, %r19, %r21;
	div.u32 	%r23, %r22, %r2;
	add.s32 	%r3, %r23, %r20;
	and.b32  	%r24, %r3, 3;
	setp.eq.s32 	%p3, %r24, 3;
	@%p3 bra 	$L__BB0_4;
	add.s32 	%r25, %r3, 1;
	and.b32  	%r26, %r25, 3;
	neg.s32 	%r43, %r26;
$L__BB0_3:
	.pragma "nounroll";
	mul.wide.s32 	%rd7, %r45, 4;
	add.s64 	%rd8, %rd1, %rd7;
	add.s64 	%rd9, %rd2, %rd7;
	add.s64 	%rd10, %rd3, %rd7;
	ld.global.u32 	%r27, [%rd10];
	ld.global.u32 	%r28, [%rd9];
	mad.lo.s32 	%r29, %r27, %r12, %r28;
	st.global.u32 	[%rd8], %r29;
	add.s32 	%r45, %r45, %r2;
	add.s32 	%r43, %r43, 1;
	setp.ne.s32 	%p4, %r43, 0;
	@%p4 bra 	$L__BB0_3;
$L__BB0_4:
	setp.lt.u32 	%p5, %r3, 3;
	@%p5 bra 	$L__BB0_7;
	mul.wide.s32 	%rd15, %r2, 4;
	shl.b32 	%r42, %r2, 2;
$L__BB0_6:
	mul.wide.s32 	%rd11, %r45, 4;
	add.s64 	%rd12, %rd3, %rd11;
	ld.global.u32 	%r30, [%rd12];
	add.s64 	%rd13, %rd2, %rd11;
	ld.global.u32 	%r31, [%rd13];
	mad.lo.s32 	%r32, %r30, %r12, %r31;
	add.s64 	%rd14, %rd1, %rd11;
	st.global.u32 	[%rd14], %r32;
	add.s64 	%rd16, %rd12, %rd15;
	ld.global.u32 	%r33, [%rd16];
	add.s64 	%rd17, %rd13, %rd15;
	ld.global.u32 	%r34, [%rd17];
	mad.lo.s32 	%r35, %r33, %r12, %r34;
	add.s64 	%rd18, %rd14, %rd15;
	st.global.u32 	[%rd18], %r35;
	add.s64 	%rd19, %rd16, %rd15;
	ld.global.u32 	%r36, [%rd19];
	add.s64 	%rd20, %rd17, %rd15;
	ld.global.u32 	%r37, [%rd20];
	mad.lo.s32 	%r38, %r36, %r12, %r37;
	add.s64 	%rd21, %rd18, %rd15;
	st.global.u32 	[%rd21], %r38;
	add.s64 	%rd22, %rd19, %rd15;
	ld.global.u32 	%r39, [%rd22];
	add.s64 	%rd23, %rd20, %rd15;
	ld.global.u32 	%r40, [%rd23];
	mad.lo.s32 	%r41, %r39, %r12, %r40;
	add.s64 	%rd24, %rd21, %rd15;
	st.global.u32 	[%rd24], %r41;
	add.s32 	%r45, %r42, %r45;
	setp.lt.s32 	%p6, %r45, %r13;
	@%p6 bra 	$L__BB0_6;
$L__BB0_7:
	ret;

}


// ===== COMPILED SASS (sm_100) =====

	.target	sm_100

	.elftype	@"ET_EXEC"


//--------------------- .note.nv.tkinfo           --------------------------
	.section	.note.nv.tkinfo,"",@"SHT_NOTE"
	.sectionflags	@"SHF_NOTE_NV_TKINFO"
	.tkinfo
        /*0018*/ 	.word	0x00000002
        /*0030*/ 	.string	""
        /*0030*/ 	.string	"ptxas"
        /*0030*/ 	.string	"Cuda compilation tools, release 13.0, V13.0.88"
        /*0030*/ 	.string	"Build cuda_13.0.r13.0/compiler.36424714_0"
        /*0030*/ 	.string	"-arch sm_100 -m 64 "



//--------------------- .note.nv.cuinfo           --------------------------
	.section	.note.nv.cuinfo,"",@"SHT_NOTE"
	.sectionflags	@"SHF_NOTE_NV_CUINFO"
        /*0018*/ 	.short	0x0002
        /*001a*/ 	.short	0x0064
        /*001c*/ 	.short	0x0082
	.zero		2


//--------------------- .nv.info                  --------------------------
	.section	.nv.info,"",@"SHT_CUDA_INFO"
	.align	4


	//----- nvinfo : EIATTR_REGCOUNT
	.align		4
        /*0000*/ 	.byte	0x04, 0x2f
        /*0002*/ 	.short	(.L_1 - .L_0)
	.align		4
.L_0:
        /*0004*/ 	.word	index@(_Z13vecadd_kernelPiS_S_ii)
        /*0008*/ 	.word	0x0000001a


	//----- nvinfo : EIATTR_FRAME_SIZE
	.align		4
.L_1:
        /*000c*/ 	.byte	0x04, 0x11
        /*000e*/ 	.short	(.L_3 - .L_2)
	.align		4
.L_2:
        /*0010*/ 	.word	index@(_Z13vecadd_kernelPiS_S_ii)
        /*0014*/ 	.word	0x00000000


	//----- nvinfo : EIATTR_MIN_STACK_SIZE
	.align		4
.L_3:
        /*0018*/ 	.byte	0x04, 0x12
        /*001a*/ 	.short	(.L_5 - .L_4)
	.align		4
.L_4:
        /*001c*/ 	.word	index@(_Z13vecadd_kernelPiS_S_ii)
        /*0020*/ 	.word	0x00000000
.L_5:


//--------------------- .nv.compat                --------------------------
	.section	.nv.compat,"",@"SHT_CUDA_COMPAT_INFO"
	.align	4
        /*0000*/ 	.byte	0x02, 0x09, 0x00, 0x00, 0x02, 0x02, 0x01, 0x00, 0x02, 0x05, 0x05, 0x00, 0x03, 0x07, 0x01, 0x01
        /*0010*/ 	.byte	0x02, 0x03, 0x00, 0x00, 0x02, 0x06, 0x01, 0x00, 0x04, 0x0b, 0x08, 0x00, 0x09, 0x00, 0x00, 0x00
        /*0020*/ 	.byte	0x00, 0x00, 0x00, 0x00


//--------------------- .nv.info._Z13vecadd_kernelPiS_S_ii --------------------------
	.section	.nv.info._Z13vecadd_kernelPiS_S_ii,"",@"SHT_CUDA_INFO"
	.sectionflags	@""
	.align	4


	//----- nvinfo : EIATTR_CUDA_API_VERSION
	.align		4
        /*0000*/ 	.byte	0x04, 0x37
        /*0002*/ 	.short	(.L_7 - .L_6)
.L_6:
        /*0004*/ 	.word	0x00000082


	//----- nvinfo : EIATTR_KPARAM_INFO
	.align		4
.L_7:
        /*0008*/ 	.byte	0x04, 0x17
        /*000a*/ 	.short	(.L_9 - .L_8)
.L_8:
        /*000c*/ 	.word	0x00000000
        /*0010*/ 	.short	0x0004
        /*0012*/ 	.short	0x001c
        /*0014*/ 	.byte	0x00, 0xf0, 0x11, 0x00


	//----- nvinfo : EIATTR_KPARAM_INFO
	.align		4
.L_9:
        /*0018*/ 	.byte	0x04, 0x17
        /*001a*/ 	.short	(.L_11 - .L_10)
.L_10:
        /*001c*/ 	.word	0x00000000
        /*0020*/ 	.short	0x0003
        /*0022*/ 	.short	0x0018
        /*0024*/ 	.byte	0x00, 0xf0, 0x11, 0x00


	//----- nvinfo : EIATTR_KPARAM_INFO
	.align		4
.L_11:
        /*0028*/ 	.byte	0x04, 0x17
        /*002a*/ 	.short	(.L_13 - .L_12)
.L_12:
        /*002c*/ 	.word	0x00000000
        /*0030*/ 	.short	0x0002
        /*0032*/ 	.short	0x0010
        /*0034*/ 	.byte	0x00, 0xf5, 0x21, 0x00


	//----- nvinfo : EIATTR_KPARAM_INFO
	.align		4
.L_13:
        /*0038*/ 	.byte	0x04, 0x17
        /*003a*/ 	.short	(.L_15 - .L_14)
.L_14:
        /*003c*/ 	.word	0x00000000
        /*0040*/ 	.short	0x0001
        /*0042*/ 	.short	0x0008
        /*0044*/ 	.byte	0x00, 0xf5, 0x21, 0x00


	//----- nvinfo : EIATTR_KPARAM_INFO
	.align		4
.L_15:
        /*0048*/ 	.byte	0x04, 0x17
        /*004a*/ 	.short	(.L_17 - .L_16)
.L_16:
        /*004c*/ 	.word	0x00000000
        /*0050*/ 	.short	0x0000
        /*0052*/ 	.short	0x0000
        /*0054*/ 	.byte	0x00, 0xf5, 0x21, 0x00


	//----- nvinfo : EIATTR_SPARSE_MMA_MASK
	.align		4
.L_17:
        /*0058*/ 	.byte	0x03, 0x50
        /*005a*/ 	.short	0x0000


	//----- nvinfo : EIATTR_MAXREG_COUNT
	.align		4
        /*005c*/ 	.byte	0x03, 0x1b
        /*005e*/ 	.short	0x00ff


	//----- nvinfo : EIATTR_MERCURY_ISA_VERSION
	.align		4
        /*0060*/ 	.byte	0x03, 0x5f
        /*0062*/ 	.short	0x0101


	//----- nvinfo : EIATTR_VRC_CTA_INIT_COUNT
	.align		4
        /*0064*/ 	.byte	0x02, 0x4a
	.zero		1
	.zero		1


	//----- nvinfo : EIATTR_EXIT_INSTR_OFFSETS
	.align		4
        /*0068*/ 	.byte	0x04, 0x1c
        /*006a*/ 	.short	(.L_19 - .L_18)


	//   ....[0]....
.L_18:
        /*006c*/ 	.word	0x00000090


	//   ....[1]....
        /*0070*/ 	.word	0x000003c0


	//   ....[2]....
        /*0074*/ 	.word	0x000005f0


	//----- nvinfo : EIATTR_CRS_STACK_SIZE
	.align		4
.L_19:
        /*0078*/ 	.byte	0x04, 0x1e
        /*007a*/ 	.short	(.L_21 - .L_20)
.L_20:
        /*007c*/ 	.word	0x00000000


	//----- nvinfo : EIATTR_CBANK_PARAM_SIZE
	.align		4
.L_21:
        /*0080*/ 	.byte	0x03, 0x19
        /*0082*/ 	.short	0x0020


	//----- nvinfo : EIATTR_PARAM_CBANK
	.align		4
        /*0084*/ 	.byte	0x04, 0x0a
        /*0086*/ 	.short	(.L_23 - .L_22)
	.align		4
.L_22:
        /*0088*/ 	.word	index@(.nv.constant0._Z13vecadd_kernelPiS_S_ii)
        /*008c*/ 	.short	0x0380
        /*008e*/ 	.short	0x0020


	//----- nvinfo : EIATTR_SW_WAR
	.align		4
.L_23:
        /*0090*/ 	.byte	0x04, 0x36
        /*0092*/ 	.short	(.L_25 - .L_24)
.L_24:
        /*0094*/ 	.word	0x00000008
.L_25:


//--------------------- .nv.callgraph             --------------------------
	.section	.nv.callgraph,"",@"SHT_CUDA_CALLGRAPH"
	.align	4
	.sectionentsize	8
	.align		4
        /*0000*/ 	.word	0x00000000
	.align		4
        /*0004*/ 	.word	0xffffffff
	.align		4
        /*0008*/ 	.word	0x00000000
	.align		4
        /*000c*/ 	.word	0xfffffffe
	.align		4
        /*0010*/ 	.word	0x00000000
	.align		4
        /*0014*/ 	.word	0xfffffffd
	.align		4
        /*0018*/ 	.word	0x00000000
	.align		4
        /*001c*/ 	.word	0xfffffffc


//--------------------- .text._Z13vecadd_kernelPiS_S_ii --------------------------
	.section	.text._Z13vecadd_kernelPiS_S_ii,"ax",@progbits
	.align	128
        .global         _Z13vecadd_kernelPiS_S_ii
        .type           _Z13vecadd_kernelPiS_S_ii,@function
        .size           _Z13vecadd_kernelPiS_S_ii,(.L_x_5 - _Z13vecadd_kernelPiS_S_ii)
        .other          _Z13vecadd_kernelPiS_S_ii,@"STO_CUDA_ENTRY STV_DEFAULT"
_Z13vecadd_kernelPiS_S_ii:
.text._Z13vecadd_kernelPiS_S_ii:
[----:B------:R-:W-:Y:S01]  /*0000*/  LDC R1, c[0x0][0x37c] ;  /* 0x0000df00ff017b82 */ /* 0x000fe20000000800 */
[----:B------:R-:W0:Y:S01]  /*0010*/  S2R R3, SR_CTAID.X ;  /* 0x0000000000037919 */ /* 0x000e220000002500 */
[----:B------:R-:W0:Y:S06]  /*0020*/  LDCU UR4, c[0x0][0x360] ;  /* 0x00006c00ff0477ac */ /* 0x000e2c0008000800 */
[----:B------:R-:W1:Y:S01]  /*0030*/  LDC R2, c[0x0][0x370] ;  /* 0x0000dc00ff027b82 */ /* 0x000e620000000800 */
[----:B------:R-:W0:Y:S01]  /*0040*/  S2R R0, SR_TID.X ;  /* 0x0000000000007919 */ /* 0x000e220000002100 */
[----:B------:R-:W2:Y:S01]  /*0050*/  LDCU UR6, c[0x0][0x39c] ;  /* 0x00007380ff0677ac */ /* 0x000ea20008000800 */
[----:B0-----:R-:W-:-:S02]  /*0060*/  IMAD R3, R3, UR4, R0 ;  /* 0x0000000403037c24 */ /* 0x001fc4000f8e0200 */
[----:B-1----:R-:W-:-:S03]  /*0070*/  IMAD R0, R2, UR4, RZ ;  /* 0x0000000402007c24 */ /* 0x002fc6000f8e02ff */
[----:B--2---:R-:W-:-:S13]  /*0080*/  ISETP.GE.AND P0, PT, R3, UR6, PT ;  /* 0x0000000603007c0c */ /* 0x004fda000bf06270 */
[----:B------:R-:W-:Y:S05]  /*0090*/  @P0 EXIT ;  /* 0x000000000000094d */ /* 0x000fea0003800000 */
[----:B------:R-:W0:Y:S01]  /*00a0*/  I2F.U32.RP R8, R0 ;  /* 0x0000000000087306 */ /* 0x000e220000209000 */
[----:B------:R-:W-:Y:S01]  /*00b0*/  IADD3 R2, PT, PT, R0, R3, RZ ;  /* 0x0000000300027210 */ /* 0x000fe20007ffe0ff */
[----:B------:R-:W1:Y:S01]  /*00c0*/  LDCU UR8, c[0x0][0x398] ;  /* 0x00007300ff0877ac */ /* 0x000e620008000800 */
[----:B------:R-:W-:Y:S01]  /*00d0*/  IADD3 R9, PT, PT, RZ, -R0, RZ ;  /* 0x80000000ff097210 */ /* 0x000fe20007ffe0ff */
[----:B------:R-:W-:Y:S01]  /*00e0*/  BSSY.RECONVERGENT B0, `(.L_x_0) ;  /* 0x000002d000007945 */ /* 0x000fe20003800200 */
[C---:B------:R-:W-:Y:S01]  /*00f0*/  ISETP.GE.AND P0, PT, R2.reuse, UR6, PT ;  /* 0x0000000602007c0c */ /* 0x040fe2000bf06270 */
[----:B------:R-:W2:Y:S01]  /*0100*/  LDCU.64 UR4, c[0x0][0x358] ;  /* 0x00006b00ff0477ac */ /* 0x000ea20008000a00 */
[----:B------:R-:W-:Y:S02]  /*0110*/  VIMNMX R7, PT, PT, R2, UR6, !PT ;  /* 0x0000000602077c48 */ /* 0x000fe4000ffe0100 */
[----:B------:R-:W-:Y:S01]  /*0120*/  SEL R6, RZ, 0x1, P0 ;  /* 0x00000001ff067807 */ /* 0x000fe20000000000 */
[----:B------:R-:W3:Y:S01]  /*0130*/  LDCU UR7, c[0x0][0x398] ;  /* 0x00007300ff0777ac */ /* 0x000ee20008000800 */
[----:B------:R-:W-:-:S02]  /*0140*/  ISETP.NE.U32.AND P2, PT, R0, RZ, PT ;  /* 0x000000ff0000720c */ /* 0x000fc40003f45070 */
[----:B------:R-:W-:Y:S01]  /*0150*/  IADD3 R7, PT, PT, R7, -R2, -R6 ;  /* 0x8000000207077210 */ /* 0x000fe20007ffe806 */
[----:B0-----:R-:W0:Y:S02]  /*0160*/  MUFU.RCP R8, R8 ;  /* 0x0000000800087308 */ /* 0x001e240000001000 */
[----:B0-----:R-:W-:-:S06]  /*0170*/  IADD3 R4, PT, PT, R8, 0xffffffe, RZ ;  /* 0x0ffffffe08047810 */ /* 0x001fcc0007ffe0ff */
[----:B------:R0:W4:Y:S02]  /*0180*/  F2I.FTZ.U32.TRUNC.NTZ R5, R4 ;  /* 0x0000000400057305 */ /* 0x000124000021f000 */
[----:B0-----:R-:W-:Y:S02]  /*0190*/  HFMA2 R4, -RZ, RZ, 0, 0 ;  /* 0x00000000ff047431 */ /* 0x001fe400000001ff */
[----:B----4-:R-:W-:-:S04]  /*01a0*/  IMAD R9, R9, R5, RZ ;  /* 0x0000000509097224 */ /* 0x010fc800078e02ff */
[----:B------:R-:W-:-:S06]  /*01b0*/  IMAD.HI.U32 R8, R5, R9, R4 ;  /* 0x0000000905087227 */ /* 0x000fcc00078e0004 */
[----:B------:R-:W-:-:S05]  /*01c0*/  IMAD.HI.U32 R5, R8, R7, RZ ;  /* 0x0000000708057227 */ /* 0x000fca00078e00ff */
[----:B------:R-:W-:-:S05]  /*01d0*/  IADD3 R2, PT, PT, -R5, RZ, RZ ;  /* 0x000000ff05027210 */ /* 0x000fca0007ffe1ff */
[----:B------:R-:W-:-:S05]  /*01e0*/  IMAD R7, R0, R2, R7 ;  /* 0x0000000200077224 */ /* 0x000fca00078e0207 */
[----:B------:R-:W-:-:S13]  /*01f0*/  ISETP.GE.U32.AND P0, PT, R7, R0, PT ;  /* 0x000000000700720c */ /* 0x000fda0003f06070 */
[----:B------:R-:W-:Y:S02]  /*0200*/  @P0 IADD3 R7, PT, PT, -R0, R7, RZ ;  /* 0x0000000700070210 */ /* 0x000fe40007ffe1ff */
[----:B------:R-:W-:Y:S02]  /*0210*/  @P0 IADD3 R5, PT, PT, R5, 0x1, RZ ;  /* 0x0000000105050810 */ /* 0x000fe40007ffe0ff */
[----:B------:R-:W-:-:S13]  /*0220*/  ISETP.GE.U32.AND P1, PT, R7, R0, PT ;  /* 0x000000000700720c */ /* 0x000fda0003f26070 */
[----:B------:R-:W-:Y:S02]  /*0230*/  @P1 IADD3 R5, PT, PT, R5, 0x1, RZ ;  /* 0x0000000105051810 */ /* 0x000fe40007ffe0ff */
[----:B------:R-:W-:-:S04]  /*0240*/  @!P2 LOP3.LUT R5, RZ, R0, RZ, 0x33, !PT ;  /* 0x00000000ff05a212 */ /* 0x000fc800078e33ff */
[----:B------:R-:W-:-:S04]  /*0250*/  IADD3 R2, PT, PT, R6, R5, RZ ;  /* 0x0000000506027210 */ /* 0x000fc80007ffe0ff */
[C---:B------:R-:W-:Y:S02]  /*0260*/  LOP3.LUT R4, R2.reuse, 0x3, RZ, 0xc0, !PT ;  /* 0x0000000302047812 */ /* 0x040fe400078ec0ff */
[----:B------:R-:W-:Y:S02]  /*0270*/  ISETP.GE.U32.AND P1, PT, R2, 0x3, PT ;  /* 0x000000030200780c */ /* 0x000fe40003f26070 */
[----:B------:R-:W-:-:S13]  /*0280*/  ISETP.NE.AND P0, PT, R4, 0x3, PT ;  /* 0x000000030400780c */ /* 0x000fda0003f05270 */
[----:B-123--:R-:W-:Y:S05]  /*0290*/  @!P0 BRA `(.L_x_1) ;  /* 0x0000000000448947 */ /* 0x00efea0003800000 */
[----:B------:R-:W0:Y:S01]  /*02a0*/  LDC.64 R4, c[0x0][0x390] ;  /* 0x0000e400ff047b82 */ /* 0x000e220000000a00 */
[----:B------:R-:W-:-:S04]  /*02b0*/  IADD3 R2, PT, PT, R2, 0x1, RZ ;  /* 0x0000000102027810 */ /* 0x000fc80007ffe0ff */
[----:B------:R-:W-:-:S03]  /*02c0*/  LOP3.LUT R2, R2, 0x3, RZ, 0xc0, !PT ;  /* 0x0000000302027812 */ /* 0x000fc600078ec0ff */
[----:B------:R-:W1:Y:S01]  /*02d0*/  LDC.64 R6, c[0x0][0x380] ;  /* 0x0000e000ff067b82 */ /* 0x000e620000000a00 */
[----:B------:R-:W-:-:S07]  /*02e0*/  IADD3 R2, PT, PT, -R2, RZ, RZ ;  /* 0x000000ff02027210 */ /* 0x000fce0007ffe1ff */
[----:B------:R-:W2:Y:S02]  /*02f0*/  LDC.64 R8, c[0x0][0x388] ;  /* 0x0000e200ff087b82 */ /* 0x000ea40000000a00 */
.L_x_2:
[----:B--2---:R-:W-:-:S04]  /*0300*/  IMAD.WIDE R12, R3, 0x4, R8 ;  /* 0x00000004030c7825 */ /* 0x004fc800078e0208 */
[C---:B-1----:R-:W-:Y:S02]  /*0310*/  IMAD.WIDE R14, R3.reuse, 0x4, R6 ;  /* 0x00000004030e7825 */ /* 0x042fe400078e0206 */
[----:B------:R-:W2:Y:S04]  /*0320*/  LDG.E R13, desc[UR4][R12.64] ;  /* 0x000000040c0d7981 */ /* 0x000ea8000c1e1900 */
[----:B------:R-:W2:Y:S01]  /*0330*/  LDG.E R14, desc[UR4][R14.64] ;  /* 0x000000040e0e7981 */ /* 0x000ea2000c1e1900 */
[----:B0--3--:R-:W-:Y:S01]  /*0340*/  IMAD.WIDE R10, R3, 0x4, R4 ;  /* 0x00000004030a7825 */ /* 0x009fe200078e0204 */
[----:B------:R-:W-:Y:S02]  /*0350*/  IADD3 R2, PT, PT, R2, 0x1, RZ ;  /* 0x0000000102027810 */ /* 0x000fe40007ffe0ff */
[----:B------:R-:W-:-:S02]  /*0360*/  IADD3 R3, PT, PT, R0, R3, RZ ;  /* 0x0000000300037210 */ /* 0x000fc40007ffe0ff */
[----:B------:R-:W-:Y:S01]  /*0370*/  ISETP.NE.AND P0, PT, R2, RZ, PT ;  /* 0x000000ff0200720c */ /* 0x000fe20003f05270 */
[----:B--2---:R-:W-:-:S05]  /*0380*/  IMAD R17, R14, UR7, R13 ;  /* 0x000000070e117c24 */ /* 0x004fca000f8e020d */
[----:B------:R3:W-:Y:S07]  /*0390*/  STG.E desc[UR4][R10.64], R17 ;  /* 0x000000110a007986 */ /* 0x0007ee000c101904 */
[----:B------:R-:W-:Y:S05]  /*03a0*/  @P0 BRA `(.L_x_2) ;  /* 0xfffffffc00d40947 */ /* 0x000fea000383ffff */
.L_x_1:
[----:B------:R-:W-:Y:S05]  /*03b0*/  BSYNC.RECONVERGENT B0 ;  /* 0x0000000000007941 */ /* 0x000fea0003800200 */
.L_x_0:
[----:B------:R-:W-:Y:S05]  /*03c0*/  @!P1 EXIT ;  /* 0x000000000000994d */ /* 0x000fea0003800000 */
.L_x_3:
[----:B------:R-:W3:Y:S08]  /*03d0*/  LDC.64 R4, c[0x0][0x380] ;  /* 0x0000e000ff047b82 */ /* 0x000ef00000000a00 */
[----:B------:R-:W0:Y:S01]  /*03e0*/  LDC.64 R6, c[0x0][0x388] ;  /* 0x0000e200ff067b82 */ /* 0x000e220000000a00 */
[----:B---3--:R-:W-:-:S07]  /*03f0*/  IMAD.WIDE R10, R3, 0x4, R4 ;  /* 0x00000004030a7825 */ /* 0x008fce00078e0204 */
[----:B------:R-:W1:Y:S01]  /*0400*/  LDC.64 R4, c[0x0][0x390] ;  /* 0x0000e400ff047b82 */ /* 0x000e620000000a00 */
[----:B--2---:R-:W2:Y:S01]  /*0410*/  LDG.E R2, desc[UR4][R10.64] ;  /* 0x000000040a027981 */ /* 0x004ea2000c1e1900 */
[----:B0-----:R-:W-:-:S05]  /*0420*/  IMAD.WIDE R12, R3, 0x4, R6 ;  /* 0x00000004030c7825 */ /* 0x001fca00078e0206 */
[----:B------:R-:W2:Y:S01]  /*0430*/  LDG.E R7, desc[UR4][R12.64] ;  /* 0x000000040c077981 */ /* 0x000ea2000c1e1900 */
[----:B-1----:R-:W-:-:S04]  /*0440*/  IMAD.WIDE R16, R3, 0x4, R4 ;  /* 0x0000000403107825 */ /* 0x002fc800078e0204 */
[----:B------:R-:W-:-:S04]  /*0450*/  IMAD.WIDE R4, R0, 0x4, R10 ;  /* 0x0000000400047825 */ /* 0x000fc800078e020a */
[----:B--2---:R-:W-:Y:S02]  /*0460*/  IMAD R19, R2, UR8, R7 ;  /* 0x0000000802137c24 */ /* 0x004fe4000f8e0207 */
[----:B------:R-:W-:-:S03]  /*0470*/  IMAD.WIDE R6, R0, 0x4, R12 ;  /* 0x0000000400067825 */ /* 0x000fc600078e020c */
[----:B------:R0:W-:Y:S04]  /*0480*/  STG.E desc[UR4][R16.64], R19 ;  /* 0x0000001310007986 */ /* 0x0001e8000c101904 */
[----:B------:R-:W2:Y:S04]  /*0490*/  LDG.E R2, desc[UR4][R4.64] ;  /* 0x0000000404027981 */ /* 0x000ea8000c1e1900 */
[----:B------:R-:W2:Y:S01]  /*04a0*/  LDG.E R15, desc[UR4][R6.64] ;  /* 0x00000004060f7981 */ /* 0x000ea2000c1e1900 */
[----:B------:R-:W-:-:S04]  /*04b0*/  IMAD.WIDE R8, R0, 0x4, R16 ;  /* 0x0000000400087825 */ /* 0x000fc800078e0210 */
[----:B------:R-:W-:-:S04]  /*04c0*/  IMAD.WIDE R10, R0, 0x4, R4 ;  /* 0x00000004000a7825 */ /* 0x000fc800078e0204 */
[----:B------:R-:W-:-:S04]  /*04d0*/  IMAD.WIDE R12, R0, 0x4, R6 ;  /* 0x00000004000c7825 */ /* 0x000fc800078e0206 */
[----:B--2---:R-:W-:-:S05]  /*04e0*/  IMAD R21, R2, UR8, R15 ;  /* 0x0000000802157c24 */ /* 0x004fca000f8e020f */
        /* <DEDUP_REMOVED lines=8> */
[----:B------:R-:W1:Y:S04]  /*0570*/  LDG.E R4, desc[UR4][R4.64] ;  /* 0x0000000404047981 */ /* 0x000e68000c1e1900 */
[----:B------:R-:W1:Y:S01]  /*0580*/  LDG.E R7, desc[UR4][R6.64] ;  /* 0x0000000406077981 */ /* 0x000e62000c1e1900 */
[C---:B0-----:R-:W-:Y:S01]  /*0590*/  IMAD.WIDE R16, R0.reuse, 0x4, R14 ;  /* 0x0000000400107825 */ /* 0x041fe200078e020e */
[----:B------:R-:W-:-:S04]  /*05a0*/  LEA R3, R0, R3, 0x2 ;  /* 0x0000000300037211 */ /* 0x000fc800078e10ff */
[----:B------:R-:W-:Y:S01]  /*05b0*/  ISETP.GE.AND P0, PT, R3, UR6, PT ;  /* 0x0000000603007c0c */ /* 0x000fe2000bf06270 */
[----:B-1----:R-:W-:-:S05]  /*05c0*/  IMAD R9, R4, UR8, R7 ;  /* 0x0000000804097c24 */ /* 0x002fca000f8e0207 */
[----:B------:R2:W-:Y:S07]  /*05d0*/  STG.E desc[UR4][R16.64], R9 ;  /* 0x0000000910007986 */ /* 0x0005ee000c101904 */
[----:B------:R-:W-:Y:S05]  /*05e0*/  @!P0 BRA `(.L_x_3) ;  /* 0xfffffffc00788947 */ /* 0x000fea000383ffff */
[----:B------:R-:W-:Y:S05]  /*05f0*/  EXIT ;  /* 0x000000000000794d */ /* 0x000fea0003800000 */
.L_x_4:
[----:B------:R-:W-:-:S00]  /*0600*/  BRA `(.L_x_4) ;  /* 0xfffffffc00fc7947 */ /* 0x000fc0000383ffff */
[----:B------:R-:W-:-:S00]  /*0610*/  NOP ;  /* 0x0000000000007918 */ /* 0x000fc00000000000 */
        /* <DEDUP_REMOVED lines=14> */
.L_x_5:


//--------------------- .nv.shared.reserved.0     --------------------------
	.section	.nv.shared.reserved.0,"aw",@nobits
	.weak		__nv_reservedSMEM_offset_0_alias
	.size		__nv_reservedSMEM_offset_0_alias, 0, 64
	.other		__nv_reservedSMEM_offset_0_alias,@"STO_CUDA_RESERVED_SHARED STV_DEFAULT"
__nv_reservedSMEM_offset_0_alias:
	.zero		0
	.zero		64


//--------------------- .nv.constant0._Z13vecadd_kernelPiS_S_ii --------------------------
	.section	.nv.constant0._Z13vecadd_kernelPiS_S_ii,"a",@progbits
	.sectionflags	@""
	.align	4
.nv.constant0._Z13vecadd_kernelPiS_S_ii:
	.zero		928


//--------------------- SYMBOLS --------------------------

	.type		.nv.reservedSmem.offset0,@object
	.size		.nv.reservedSmem.offset0,0x4
